//
// Generated by NVIDIA NVVM Compiler
//
// Compiler Build ID: CL-36424714
// Cuda compilation tools, release 13.0, V13.0.88
// Based on NVVM 20.0.0
//

.version 9.0
.target sm_100
.address_size 64

	// .globl	_Z5helloPiS_

.visible .entry _Z5helloPiS_(
	.param .u64 .ptr .align 1 _Z5helloPiS__param_0,
	.param .u64 .ptr .align 1 _Z5helloPiS__param_1
)
{
	.reg .b32 	%r<5>;
	.reg .b64 	%rd<8>;

	ld.param.u64 	%rd1, [_Z5helloPiS__param_0];
	ld.param.u64 	%rd2, [_Z5helloPiS__param_1];
	cvta.to.global.u64 	%rd3, %rd2;
	cvta.to.global.u64 	%rd4, %rd1;
	mov.u32 	%r1, %ntid.x;
	mov.u32 	%r2, %ctaid.x;
	mov.u32 	%r3, %tid.x;
	mad.lo.s32 	%r4, %r1, %r2, %r3;
	mul.wide.s32 	%rd5, %r4, 4;
	add.s64 	%rd6, %rd4, %rd5;
	st.global.u32 	[%rd6], %r2;
	add.s64 	%rd7, %rd3, %rd5;
	st.global.u32 	[%rd7], %r3;
	ret;

}


// ===== COMPILED SASS (sm_100) =====

	.target	sm_100

	.elftype	@"ET_EXEC"


//--------------------- .note.nv.tkinfo           --------------------------
	.section	.note.nv.tkinfo,"",@"SHT_NOTE"
	.sectionflags	@"SHF_NOTE_NV_TKINFO"
	.tkinfo
        /*0018*/ 	.word	0x00000002
        /*0030*/ 	.string	""
        /*0030*/ 	.string	"ptxas"
        /*0030*/ 	.string	"Cuda compilation tools, release 13.0, V13.0.88"
        /*0030*/ 	.string	"Build cuda_13.0.r13.0/compiler.36424714_0"
        /*0030*/ 	.string	"-arch sm_100 -m 64 "



//--------------------- .note.nv.cuinfo           --------------------------
	.section	.note.nv.cuinfo,"",@"SHT_NOTE"
	.sectionflags	@"SHF_NOTE_NV_CUINFO"
        /*0018*/ 	.short	0x0002
        /*001a*/ 	.short	0x0064
        /*001c*/ 	.short	0x0082
	.zero		2


//--------------------- .nv.info                  --------------------------
	.section	.nv.info,"",@"SHT_CUDA_INFO"
	.align	4


	//----- nvinfo : EIATTR_REGCOUNT
	.align		4
        /*0000*/ 	.byte	0x04, 0x2f
        /*0002*/ 	.short	(.L_1 - .L_0)
	.align		4
.L_0:
        /*0004*/ 	.word	index@(_Z5helloPiS_)
        /*0008*/ 	.word	0x0000000c


	//----- nvinfo : EIATTR_FRAME_SIZE
	.align		4
.L_1:
        /*000c*/ 	.byte	0x04, 0x11
        /*000e*/ 	.short	(.L_3 - .L_2)
	.align		4
.L_2:
        /*0010*/ 	.word	index@(_Z5helloPiS_)
        /*0014*/ 	.word	0x00000000


	//----- nvinfo : EIATTR_MIN_STACK_SIZE
	.align		4
.L_3:
        /*0018*/ 	.byte	0x04, 0x12
        /*001a*/ 	.short	(.L_5 - .L_4)
	.align		4
.L_4:
        /*001c*/ 	.word	index@(_Z5helloPiS_)
        /*0020*/ 	.word	0x00000000
.L_5:


//--------------------- .nv.compat                --------------------------
	.section	.nv.compat,"",@"SHT_CUDA_COMPAT_INFO"
	.align	4
        /*0000*/ 	.byte	0x02, 0x09, 0x00, 0x00, 0x02, 0x02, 0x01, 0x00, 0x02, 0x05, 0x05, 0x00, 0x03, 0x07, 0x01, 0x01
        /*0010*/ 	.byte	0x02, 0x03, 0x00, 0x00, 0x02, 0x06, 0x01, 0x00, 0x04, 0x0b, 0x08, 0x00, 0x09, 0x00, 0x00, 0x00
        /*0020*/ 	.byte	0x00, 0x00, 0x00, 0x00


//--------------------- .nv.info._Z5helloPiS_     --------------------------
	.section	.nv.info._Z5helloPiS_,"",@"SHT_CUDA_INFO"
	.sectionflags	@""
	.align	4


	//----- nvinfo : EIATTR_CUDA_API_VERSION
	.align		4
        /*0000*/ 	.byte	0x04, 0x37
        /*0002*/ 	.short	(.L_7 - .L_6)
.L_6:
        /*0004*/ 	.word	0x00000082


	//----- nvinfo : EIATTR_KPARAM_INFO
	.align		4
.L_7:
        /*0008*/ 	.byte	0x04, 0x17
        /*000a*/ 	.short	(.L_9 - .L_8)
.L_8:
        /*000c*/ 	.word	0x00000000
        /*0010*/ 	.short	0x0001
        /*0012*/ 	.short	0x0008
        /*0014*/ 	.byte	0x00, 0xf5, 0x21, 0x00


	//----- nvinfo : EIATTR_KPARAM_INFO
	.align		4
.L_9:
        /*0018*/ 	.byte	0x04, 0x17
        /*001a*/ 	.short	(.L_11 - .L_10)
.L_10:
        /*001c*/ 	.word	0x00000000
        /*0020*/ 	.short	0x0000
        /*0022*/ 	.short	0x0000
        /*0024*/ 	.byte	0x00, 0xf5, 0x21, 0x00


	//----- nvinfo : EIATTR_SPARSE_MMA_MASK
	.align		4
.L_11:
        /*0028*/ 	.byte	0x03, 0x50
        /*002a*/ 	.short	0x0000


	//----- nvinfo : EIATTR_MAXREG_COUNT
	.align		4
        /*002c*/ 	.byte	0x03, 0x1b
        /*002e*/ 	.short	0x00ff


	//----- nvinfo : EIATTR_MERCURY_ISA_VERSION
	.align		4
        /*0030*/ 	.byte	0x03, 0x5f
        /*0032*/ 	.short	0x0101


	//----- nvinfo : EIATTR_VRC_CTA_INIT_COUNT
	.align		4
        /*0034*/ 	.byte	0x02, 0x4a
	.zero		1
	.zero		1


	//----- nvinfo : EIATTR_EXIT_INSTR_OFFSETS
	.align		4
        /*0038*/ 	.byte	0x04, 0x1c
        /*003a*/ 	.short	(.L_13 - .L_12)


	//   ....[0]....
.L_12:
        /*003c*/ 	.word	0x000000c0


	//----- nvinfo : EIATTR_CBANK_PARAM_SIZE
	.align		4
.L_13:
        /*0040*/ 	.byte	0x03, 0x19
        /*0042*/ 	.short	0x0010


	//----- nvinfo : EIATTR_PARAM_CBANK
	.align		4
        /*0044*/ 	.byte	0x04, 0x0a
        /*0046*/ 	.short	(.L_15 - .L_14)
	.align		4
.L_14:
        /*0048*/ 	.word	index@(.nv.constant0._Z5helloPiS_)
        /*004c*/ 	.short	0x0380
        /*004e*/ 	.short	0x0010


	//----- nvinfo : EIATTR_SW_WAR
	.align		4
.L_15:
        /*0050*/ 	.byte	0x04, 0x36
        /*0052*/ 	.short	(.L_17 - .L_16)
.L_16:
        /*0054*/ 	.word	0x00000008
.L_17:


//--------------------- .nv.callgraph             --------------------------
	.section	.nv.callgraph,"",@"SHT_CUDA_CALLGRAPH"
	.align	4
	.sectionentsize	8
	.align		4
        /*0000*/ 	.word	0x00000000
	.align		4
        /*0004*/ 	.word	0xffffffff
	.align		4
        /*0008*/ 	.word	0x00000000
	.align		4
        /*000c*/ 	.word	0xfffffffe
	.align		4
        /*0010*/ 	.word	0x00000000
	.align		4
        /*0014*/ 	.word	0xfffffffd
	.align		4
        /*0018*/ 	.word	0x00000000
	.align		4
        /*001c*/ 	.word	0xfffffffc


//--------------------- .text._Z5helloPiS_        --------------------------
	.section	.text._Z5helloPiS_,"ax",@progbits
	.align	128
        .global         _Z5helloPiS_
        .type           _Z5helloPiS_,@function
        .size           _Z5helloPiS_,(.L_x_1 - _Z5helloPiS_)
        .other          _Z5helloPiS_,@"STO_CUDA_ENTRY STV_DEFAULT"
_Z5helloPiS_:
.text._Z5helloPiS_:
[----:B------:R-:W-:Y:S01]  /*0000*/  LDC R1, c[0x0][0x37c] ;  /* 0x0000df00ff017b82 */ /* 0x000fe20000000800 */
[----:B------:R-:W0:Y:S07]  /*0010*/  S2R R9, SR_CTAID.X ;  /* 0x0000000000097919 */ /* 0x000e2e0000002500 */
[----:B------:R-:W1:Y:S01]  /*0020*/  LDC.64 R2, c[0x0][0x380] ;  /* 0x0000e000ff027b82 */ /* 0x000e620000000a00 */
[----:B------:R-:W0:Y:S01]  /*0030*/  LDCU UR6, c[0x0][0x360] ;  /* 0x00006c00ff0677ac */ /* 0x000e220008000800 */
[----:B------:R-:W0:Y:S01]  /*0040*/  S2R R0, SR_TID.X ;  /* 0x0000000000007919 */ /* 0x000e220000002100 */
[----:B------:R-:W2:Y:S05]  /*0050*/  LDCU.64 UR4, c[0x0][0x358] ;  /* 0x00006b00ff0477ac */ /* 0x000eaa0008000a00 */
[----:B------:R-:W3:Y:S01]  /*0060*/  LDC.64 R4, c[0x0][0x388] ;  /* 0x0000e200ff047b82 */ /* 0x000ee20000000a00 */
[----:B0-----:R-:W-:-:S04]  /*0070*/  IMAD R7, R9, UR6, R0 ;  /* 0x0000000609077c24 */ /* 0x001fc8000f8e0200 */
[----:B-1----:R-:W-:-:S04]  /*0080*/  IMAD.WIDE R2, R7, 0x4, R2 ;  /* 0x0000000407027825 */ /* 0x002fc800078e0202 */
[----:B---3--:R-:W-:Y:S01]  /*0090*/  IMAD.WIDE R4, R7, 0x4, R4 ;  /* 0x0000000407047825 */ /* 0x008fe200078e0204 */
[----:B--2---:R-:W-:Y:S04]  /*00a0*/  STG.E desc[UR4][R2.64], R9 ;  /* 0x0000000902007986 */ /* 0x004fe8000c101904 */
[----:B------:R-:W-:Y:S01]  /*00b0*/  STG.E desc[UR4][R4.64], R0 ;  /* 0x0000000004007986 */ /* 0x000fe2000c101904 */
[----:B------:R-:W-:Y:S05]  /*00c0*/  EXIT ;  /* 0x000000000000794d */ /* 0x000fea0003800000 */
.L_x_0:
[----:B------:R-:W-:-:S00]  /*00d0*/  BRA `(.L_x_0) ;  /* 0xfffffffc00fc7947 */ /* 0x000fc0000383ffff */
[----:B------:R-:W-:-:S00]  /*00e0*/  NOP ;  /* 0x0000000000007918 */ /* 0x000fc00000000000 */
        /* <DEDUP_REMOVED lines=9> */
.L_x_1:


//--------------------- .nv.shared.reserved.0     --------------------------
	.section	.nv.shared.reserved.0,"aw",@nobits
	.weak		__nv_reservedSMEM_offset_0_alias
	.size		__nv_reservedSMEM_offset_0_alias, 0, 64
	.other		__nv_reservedSMEM_offset_0_alias,@"STO_CUDA_RESERVED_SHARED STV_DEFAULT"
__nv_reservedSMEM_offset_0_alias:
	.zero		0
	.zero		64


//--------------------- .nv.constant0._Z5helloPiS_ --------------------------
	.section	.nv.constant0._Z5helloPiS_,"a",@progbits
	.sectionflags	@""
	.align	4
.nv.constant0._Z5helloPiS_:
	.zero		912


//--------------------- SYMBOLS --------------------------

	.type		.nv.reservedSmem.offset0,@object
	.size		.nv.reservedSmem.offset0,0x4
